//
// Generated by NVIDIA NVVM Compiler
//
// Compiler Build ID: CL-36424714
// Cuda compilation tools, release 13.0, V13.0.88
// Based on NVVM 20.0.0
//

.version 9.0
.target sm_100
.address_size 64

	// .globl	_Z5benchPiS_i

.visible .entry _Z5benchPiS_i(
	.param .u64 .ptr .align 1 _Z5benchPiS_i_param_0,
	.param .u64 .ptr .align 1 _Z5benchPiS_i_param_1,
	.param .u32 _Z5benchPiS_i_param_2
)
{
	.reg .pred 	%p<3>;
	.reg .b32 	%r<12>;
	.reg .b64 	%rd<8>;

	ld.param.u64 	%rd3, [_Z5benchPiS_i_param_0];
	ld.param.u64 	%rd4, [_Z5benchPiS_i_param_1];
	ld.param.u32 	%r6, [_Z5benchPiS_i_param_2];
	mov.u32 	%r7, %ctaid.x;
	mov.u32 	%r1, %ntid.x;
	mov.u32 	%r8, %tid.x;
	mad.lo.s32 	%r11, %r7, %r1, %r8;
	setp.ge.u32 	%p1, %r11, %r6;
	@%p1 bra 	$L__BB0_3;
	mov.u32 	%r9, %nctaid.x;
	mul.lo.s32 	%r3, %r1, %r9;
	cvta.to.global.u64 	%rd1, %rd3;
	cvta.to.global.u64 	%rd2, %rd4;
$L__BB0_2:
	mul.wide.u32 	%rd5, %r11, 4;
	add.s64 	%rd6, %rd1, %rd5;
	ld.global.u32 	%r10, [%rd6];
	add.s64 	%rd7, %rd2, %rd5;
	st.global.u32 	[%rd7], %r10;
	add.s32 	%r11, %r11, %r3;
	setp.lt.u32 	%p2, %r11, %r6;
	@%p2 bra 	$L__BB0_2;
$L__BB0_3:
	ret;

}


// ===== COMPILED SASS (sm_100) =====

	.target	sm_100

	.elftype	@"ET_EXEC"


//--------------------- .note.nv.tkinfo           --------------------------
	.section	.note.nv.tkinfo,"",@"SHT_NOTE"
	.sectionflags	@"SHF_NOTE_NV_TKINFO"
	.tkinfo
        /*0018*/ 	.word	0x00000002
        /*0030*/ 	.string	""
        /*0030*/ 	.string	"ptxas"
        /*0030*/ 	.string	"Cuda compilation tools, release 13.0, V13.0.88"
        /*0030*/ 	.string	"Build cuda_13.0.r13.0/compiler.36424714_0"
        /*0030*/ 	.string	"-arch sm_100 -m 64 "



//--------------------- .note.nv.cuinfo           --------------------------
	.section	.note.nv.cuinfo,"",@"SHT_NOTE"
	.sectionflags	@"SHF_NOTE_NV_CUINFO"
        /*0018*/ 	.short	0x0002
        /*001a*/ 	.short	0x0064
        /*001c*/ 	.short	0x0082
	.zero		2


//--------------------- .nv.info                  --------------------------
	.section	.nv.info,"",@"SHT_CUDA_INFO"
	.align	4


	//----- nvinfo : EIATTR_REGCOUNT
	.align		4
        /*0000*/ 	.byte	0x04, 0x2f
        /*0002*/ 	.short	(.L_1 - .L_0)
	.align		4
.L_0:
        /*0004*/ 	.word	index@(_Z5benchPiS_i)
        /*0008*/ 	.word	0x0000000e


	//----- nvinfo : EIATTR_FRAME_SIZE
	.align		4
.L_1:
        /*000c*/ 	.byte	0x04, 0x11
        /*000e*/ 	.short	(.L_3 - .L_2)
	.align		4
.L_2:
        /*0010*/ 	.word	index@(_Z5benchPiS_i)
        /*0014*/ 	.word	0x00000000


	//----- nvinfo : EIATTR_MIN_STACK_SIZE
	.align		4
.L_3:
        /*0018*/ 	.byte	0x04, 0x12
        /*001a*/ 	.short	(.L_5 - .L_4)
	.align		4
.L_4:
        /*001c*/ 	.word	index@(_Z5benchPiS_i)
        /*0020*/ 	.word	0x00000000
.L_5:


//--------------------- .nv.compat                --------------------------
	.section	.nv.compat,"",@"SHT_CUDA_COMPAT_INFO"
	.align	4
        /*0000*/ 	.byte	0x02, 0x09, 0x00, 0x00, 0x02, 0x02, 0x01, 0x00, 0x02, 0x05, 0x05, 0x00, 0x03, 0x07, 0x01, 0x01
        /*0010*/ 	.byte	0x02, 0x03, 0x00, 0x00, 0x02, 0x06, 0x01, 0x00, 0x04, 0x0b, 0x08, 0x00, 0x09, 0x00, 0x00, 0x00
        /*0020*/ 	.byte	0x00, 0x00, 0x00, 0x00


//--------------------- .nv.info._Z5benchPiS_i    --------------------------
	.section	.nv.info._Z5benchPiS_i,"",@"SHT_CUDA_INFO"
	.sectionflags	@""
	.align	4


	//----- nvinfo : EIATTR_CUDA_API_VERSION
	.align		4
        /*0000*/ 	.byte	0x04, 0x37
        /*0002*/ 	.short	(.L_7 - .L_6)
.L_6:
        /*0004*/ 	.word	0x00000082


	//----- nvinfo : EIATTR_KPARAM_INFO
	.align		4
.L_7:
        /*0008*/ 	.byte	0x04, 0x17
        /*000a*/ 	.short	(.L_9 - .L_8)
.L_8:
        /*000c*/ 	.word	0x00000000
        /*0010*/ 	.short	0x0002
        /*0012*/ 	.short	0x0010
        /*0014*/ 	.byte	0x00, 0xf0, 0x11, 0x00


	//----- nvinfo : EIATTR_KPARAM_INFO
	.align		4
.L_9:
        /*0018*/ 	.byte	0x04, 0x17
        /*001a*/ 	.short	(.L_11 - .L_10)
.L_10:
        /*001c*/ 	.word	0x00000000
        /*0020*/ 	.short	0x0001
        /*0022*/ 	.short	0x0008
        /*0024*/ 	.byte	0x00, 0xf5, 0x21, 0x00


	//----- nvinfo : EIATTR_KPARAM_INFO
	.align		4
.L_11:
        /*0028*/ 	.byte	0x04, 0x17
        /*002a*/ 	.short	(.L_13 - .L_12)
.L_12:
        /*002c*/ 	.word	0x00000000
        /*0030*/ 	.short	0x0000
        /*0032*/ 	.short	0x0000
        /*0034*/ 	.byte	0x00, 0xf5, 0x21, 0x00


	//----- nvinfo : EIATTR_SPARSE_MMA_MASK
	.align		4
.L_13:
        /*0038*/ 	.byte	0x03, 0x50
        /*003a*/ 	.short	0x0000


	//----- nvinfo : EIATTR_MAXREG_COUNT
	.align		4
        /*003c*/ 	.byte	0x03, 0x1b
        /*003e*/ 	.short	0x00ff


	//----- nvinfo : EIATTR_MERCURY_ISA_VERSION
	.align		4
        /*0040*/ 	.byte	0x03, 0x5f
        /*0042*/ 	.short	0x0101


	//----- nvinfo : EIATTR_VRC_CTA_INIT_COUNT
	.align		4
        /*0044*/ 	.byte	0x02, 0x4a
	.zero		1
	.zero		1


	//----- nvinfo : EIATTR_EXIT_INSTR_OFFSETS
	.align		4
        /*0048*/ 	.byte	0x04, 0x1c
        /*004a*/ 	.short	(.L_15 - .L_14)


	//   ....[0]....
.L_14:
        /*004c*/ 	.word	0x00000070


	//   ....[1]....
        /*0050*/ 	.word	0x00000140


	//----- nvinfo : EIATTR_CRS_STACK_SIZE
	.align		4
.L_15:
        /*0054*/ 	.byte	0x04, 0x1e
        /*0056*/ 	.short	(.L_17 - .L_16)
.L_16:
        /*0058*/ 	.word	0x00000000


	//----- nvinfo : EIATTR_CBANK_PARAM_SIZE
	.align		4
.L_17:
        /*005c*/ 	.byte	0x03, 0x19
        /*005e*/ 	.short	0x0014


	//----- nvinfo : EIATTR_PARAM_CBANK
	.align		4
        /*0060*/ 	.byte	0x04, 0x0a
        /*0062*/ 	.short	(.L_19 - .L_18)
	.align		4
.L_18:
        /*0064*/ 	.word	index@(.nv.constant0._Z5benchPiS_i)
        /*0068*/ 	.short	0x0380
        /*006a*/ 	.short	0x0014


	//----- nvinfo : EIATTR_SW_WAR
	.align		4
.L_19:
        /*006c*/ 	.byte	0x04, 0x36
        /*006e*/ 	.short	(.L_21 - .L_20)
.L_20:
        /*0070*/ 	.word	0x00000008
.L_21:


//--------------------- .nv.callgraph             --------------------------
	.section	.nv.callgraph,"",@"SHT_CUDA_CALLGRAPH"
	.align	4
	.sectionentsize	8
	.align		4
        /*0000*/ 	.word	0x00000000
	.align		4
        /*0004*/ 	.word	0xffffffff
	.align		4
        /*0008*/ 	.word	0x00000000
	.align		4
        /*000c*/ 	.word	0xfffffffe
	.align		4
        /*0010*/ 	.word	0x00000000
	.align		4
        /*0014*/ 	.word	0xfffffffd
	.align		4
        /*0018*/ 	.word	0x00000000
	.align		4
        /*001c*/ 	.word	0xfffffffc


//--------------------- .text._Z5benchPiS_i       --------------------------
	.section	.text._Z5benchPiS_i,"ax",@progbits
	.align	128
        .global         _Z5benchPiS_i
        .type           _Z5benchPiS_i,@function
        .size           _Z5benchPiS_i,(.L_x_2 - _Z5benchPiS_i)
        .other          _Z5benchPiS_i,@"STO_CUDA_ENTRY STV_DEFAULT"
_Z5benchPiS_i:
.text._Z5benchPiS_i:
[----:B------:R-:W-:Y:S01]  /*0000*/  LDC R1, c[0x0][0x37c] ;  /* 0x0000df00ff017b82 */ /* 0x000fe20000000800 */
[----:B------:R-:W0:Y:S07]  /*0010*/  S2R R0, SR_TID.X ;  /* 0x0000000000007919 */ /* 0x000e2e0000002100 */
[----:B------:R-:W0:Y:S01]  /*0020*/  S2UR UR4, SR_CTAID.X ;  /* 0x00000000000479c3 */ /* 0x000e220000002500 */
[----:B------:R-:W1:Y:S07]  /*0030*/  LDCU UR5, c[0x0][0x390] ;  /* 0x00007200ff0577ac */ /* 0x000e6e0008000800 */
[----:B------:R-:W0:Y:S02]  /*0040*/  LDC R11, c[0x0][0x360] ;  /* 0x0000d800ff0b7b82 */ /* 0x000e240000000800 */
[----:B0-----:R-:W-:-:S05]  /*0050*/  IMAD R0, R11, UR4, R0 ;  /* 0x000000040b007c24 */ /* 0x001fca000f8e0200 */
[----:B-1----:R-:W-:-:S13]  /*0060*/  ISETP.GE.U32.AND P0, PT, R0, UR5, PT ;  /* 0x0000000500007c0c */ /* 0x002fda000bf06070 */
[----:B------:R-:W-:Y:S05]  /*0070*/  @P0 EXIT ;  /* 0x000000000000094d */ /* 0x000fea0003800000 */
[----:B------:R-:W0:Y:S01]  /*0080*/  LDC.64 R6, c[0x0][0x380] ;  /* 0x0000e000ff067b82 */ /* 0x000e220000000a00 */
[----:B------:R-:W1:Y:S01]  /*0090*/  LDCU UR4, c[0x0][0x370] ;  /* 0x00006e00ff0477ac */ /* 0x000e620008000800 */
[----:B------:R-:W2:Y:S06]  /*00a0*/  LDCU.64 UR6, c[0x0][0x358] ;  /* 0x00006b00ff0677ac */ /* 0x000eac0008000a00 */
[----:B------:R-:W3:Y:S01]  /*00b0*/  LDC.64 R8, c[0x0][0x388] ;  /* 0x0000e200ff087b82 */ /* 0x000ee20000000a00 */
[----:B-1----:R-:W-:-:S07]  /*00c0*/  IMAD R11, R11, UR4, RZ ;  /* 0x000000040b0b7c24 */ /* 0x002fce000f8e02ff */
.L_x_0:
[----:B01----:R-:W-:-:S06]  /*00d0*/  IMAD.WIDE.U32 R2, R0, 0x4, R6 ;  /* 0x0000000400027825 */ /* 0x003fcc00078e0006 */
[----:B--2---:R-:W2:Y:S01]  /*00e0*/  LDG.E R3, desc[UR6][R2.64] ;  /* 0x0000000602037981 */ /* 0x004ea2000c1e1900 */
[----:B---3--:R-:W-:Y:S01]  /*00f0*/  IMAD.WIDE.U32 R4, R0, 0x4, R8 ;  /* 0x0000000400047825 */ /* 0x008fe200078e0008 */
[----:B------:R-:W-:-:S04]  /*0100*/  IADD3 R0, PT, PT, R11, R0, RZ ;  /* 0x000000000b007210 */ /* 0x000fc80007ffe0ff */
[----:B------:R-:W-:Y:S01]  /*0110*/  ISETP.GE.U32.AND P0, PT, R0, UR5, PT ;  /* 0x0000000500007c0c */ /* 0x000fe2000bf06070 */
[----:B--2---:R1:W-:-:S12]  /*0120*/  STG.E desc[UR6][R4.64], R3 ;  /* 0x0000000304007986 */ /* 0x0043d8000c101906 */
[----:B------:R-:W-:Y:S05]  /*0130*/  @!P0 BRA `(.L_x_0) ;  /* 0xfffffffc00e48947 */ /* 0x000fea000383ffff */
[----:B------:R-:W-:Y:S05]  /*0140*/  EXIT ;  /* 0x000000000000794d */ /* 0x000fea0003800000 */
.L_x_1:
[----:B------:R-:W-:-:S00]  /*0150*/  BRA `(.L_x_1) ;  /* 0xfffffffc00fc7947 */ /* 0x000fc0000383ffff */
[----:B------:R-:W-:-:S00]  /*0160*/  NOP ;  /* 0x0000000000007918 */ /* 0x000fc00000000000 */
        /* <DEDUP_REMOVED lines=9> */
.L_x_2:


//--------------------- .nv.shared.reserved.0     --------------------------
	.section	.nv.shared.reserved.0,"aw",@nobits
	.weak		__nv_reservedSMEM_offset_0_alias
	.size		__nv_reservedSMEM_offset_0_alias, 0, 64
	.other		__nv_reservedSMEM_offset_0_alias,@"STO_CUDA_RESERVED_SHARED STV_DEFAULT"
__nv_reservedSMEM_offset_0_alias:
	.zero		0
	.zero		64


//--------------------- .nv.constant0._Z5benchPiS_i --------------------------
	.section	.nv.constant0._Z5benchPiS_i,"a",@progbits
	.sectionflags	@""
	.align	4
.nv.constant0._Z5benchPiS_i:
	.zero		916


//--------------------- SYMBOLS --------------------------

	.type		.nv.reservedSmem.offset0,@object
	.size		.nv.reservedSmem.offset0,0x4
